	.headerflags	@"EF_CUDA_TEXMODE_UNIFIED EF_CUDA_64BIT_ADDRESS EF_CUDA_ACCELERATORS EF_CUDA_SM90 EF_CUDA_VIRTUAL_SM(EF_CUDA_SM90)"
	.elftype	@"ET_EXEC"


//--------------------- .nv.info                  --------------------------
	.section	.nv.info,"",@"SHT_CUDA_INFO"
	.align	4


	//----- nvinfo : EIATTR_REGCOUNT
	.align		4
        /*0000*/ 	.byte	0x04, 0x2f
        /*0002*/ 	.short	(.L_2 - .L_1)
	.align		4
.L_1:
        /*0004*/ 	.word	index@(triton_poi_fused_abs_add_clamp_div_floor_leaky_relu_mul_sign_sub_0)
        /*0008*/ 	.word	0x00000011


	//----- nvinfo : EIATTR_MIN_STACK_SIZE
	.align		4
.L_2:
        /*000c*/ 	.byte	0x04, 0x12
        /*000e*/ 	.short	(.L_4 - .L_3)
	.align		4
.L_3:
        /*0010*/ 	.word	index@(triton_poi_fused_abs_add_clamp_div_floor_leaky_relu_mul_sign_sub_0)
        /*0014*/ 	.word	0x00000000


	//----- nvinfo : EIATTR_FRAME_SIZE
	.align		4
.L_4:
        /*0018*/ 	.byte	0x04, 0x11
        /*001a*/ 	.short	(.L_6 - .L_5)
	.align		4
.L_5:
        /*001c*/ 	.word	index@(triton_poi_fused_abs_add_clamp_div_floor_leaky_relu_mul_sign_sub_0)
        /*0020*/ 	.word	0x00000000


	//----- nvinfo : EIATTR_MIN_STACK_SIZE
	.align		4
.L_6:
        /*0024*/ 	.byte	0x04, 0x12
        /*0026*/ 	.short	(.L_8 - .L_7)
	.align		4
.L_7:
        /*0028*/ 	.word	index@(triton_poi_fused_abs_add_clamp_div_floor_leaky_relu_mul_sign_sub_0)
        /*002c*/ 	.word	0x00000000
.L_8:


//--------------------- .nv.info.triton_poi_fused_abs_add_clamp_div_floor_leaky_relu_mul_sign_sub_0 --------------------------
	.section	.nv.info.triton_poi_fused_abs_add_clamp_div_floor_leaky_relu_mul_sign_sub_0,"",@"SHT_CUDA_INFO"
	.sectionflags	@""
	.align	4


	//----- nvinfo : EIATTR_CUDA_API_VERSION
	.align		4
        /*0000*/ 	.byte	0x04, 0x37
        /*0002*/ 	.short	(.L_10 - .L_9)
.L_9:
        /*0004*/ 	.word	0x0000007c


	//----- nvinfo : EIATTR_KPARAM_INFO
	.align		4
.L_10:
        /*0008*/ 	.byte	0x04, 0x17
        /*000a*/ 	.short	(.L_12 - .L_11)
.L_11:
        /*000c*/ 	.word	0x00000000
        /*0010*/ 	.short	0x0006
        /*0012*/ 	.short	0x0030
        /*0014*/ 	.byte	0x00, 0xf0, 0x11, 0x00


	//----- nvinfo : EIATTR_KPARAM_INFO
	.align		4
.L_12:
        /*0018*/ 	.byte	0x04, 0x17
        /*001a*/ 	.short	(.L_14 - .L_13)
.L_13:
        /*001c*/ 	.word	0x00000000
        /*0020*/ 	.short	0x0005
        /*0022*/ 	.short	0x0028
        /*0024*/ 	.byte	0x00, 0xf4, 0x21, 0x00


	//----- nvinfo : EIATTR_KPARAM_INFO
	.align		4
.L_14:
        /*0028*/ 	.byte	0x04, 0x17
        /*002a*/ 	.short	(.L_16 - .L_15)
.L_15:
        /*002c*/ 	.word	0x00000000
        /*0030*/ 	.short	0x0004
        /*0032*/ 	.short	0x0020
        /*0034*/ 	.byte	0x00, 0xf4, 0x21, 0x00


	//----- nvinfo : EIATTR_KPARAM_INFO
	.align		4
.L_16:
        /*0038*/ 	.byte	0x04, 0x17
        /*003a*/ 	.short	(.L_18 - .L_17)
.L_17:
        /*003c*/ 	.word	0x00000000
        /*0040*/ 	.short	0x0003
        /*0042*/ 	.short	0x0018
        /*0044*/ 	.byte	0x00, 0xf4, 0x21, 0x00


	//----- nvinfo : EIATTR_KPARAM_INFO
	.align		4
.L_18:
        /*0048*/ 	.byte	0x04, 0x17
        /*004a*/ 	.short	(.L_20 - .L_19)
.L_19:
        /*004c*/ 	.word	0x00000000
        /*0050*/ 	.short	0x0002
        /*0052*/ 	.short	0x0010
        /*0054*/ 	.byte	0x00, 0xf4, 0x21, 0x00


	//----- nvinfo : EIATTR_KPARAM_INFO
	.align		4
.L_20:
        /*0058*/ 	.byte	0x04, 0x17
        /*005a*/ 	.short	(.L_22 - .L_21)
.L_21:
        /*005c*/ 	.word	0x00000000
        /*0060*/ 	.short	0x0001
        /*0062*/ 	.short	0x0008
        /*0064*/ 	.byte	0x00, 0xf4, 0x21, 0x00


	//----- nvinfo : EIATTR_KPARAM_INFO
	.align		4
.L_22:
        /*0068*/ 	.byte	0x04, 0x17
        /*006a*/ 	.short	(.L_24 - .L_23)
.L_23:
        /*006c*/ 	.word	0x00000000
        /*0070*/ 	.short	0x0000
        /*0072*/ 	.short	0x0000
        /*0074*/ 	.byte	0x00, 0xf4, 0x21, 0x00


	//----- nvinfo : EIATTR_SPARSE_MMA_MASK
	.align		4
.L_24:
        /*0078*/ 	.byte	0x03, 0x50
        /*007a*/ 	.short	0x0000


	//----- nvinfo : EIATTR_MAXREG_COUNT
	.align		4
        /*007c*/ 	.byte	0x03, 0x1b
        /*007e*/ 	.short	0x00ff


	//----- nvinfo : EIATTR_EXIT_INSTR_OFFSETS
	.align		4
        /*0080*/ 	.byte	0x04, 0x1c
        /*0082*/ 	.short	(.L_26 - .L_25)


	//   ....[0]....
.L_25:
        /*0084*/ 	.word	0x000004a0


	//   ....[1]....
        /*0088*/ 	.word	0x000004c0


	//----- nvinfo : EIATTR_REQNTID
	.align		4
.L_26:
        /*008c*/ 	.byte	0x04, 0x10
        /*008e*/ 	.short	(.L_28 - .L_27)
.L_27:
        /*0090*/ 	.word	0x00000080
        /*0094*/ 	.word	0x00000001
        /*0098*/ 	.word	0x00000001


	//----- nvinfo : EIATTR_CBANK_PARAM_SIZE
	.align		4
.L_28:
        /*009c*/ 	.byte	0x03, 0x19
        /*009e*/ 	.short	0x0034


	//----- nvinfo : EIATTR_PARAM_CBANK
	.align		4
        /*00a0*/ 	.byte	0x04, 0x0a
        /*00a2*/ 	.short	(.L_30 - .L_29)
	.align		4
.L_29:
        /*00a4*/ 	.word	index@(.nv.constant0.triton_poi_fused_abs_add_clamp_div_floor_leaky_relu_mul_sign_sub_0)
        /*00a8*/ 	.short	0x0210
        /*00aa*/ 	.short	0x0034


	//----- nvinfo : EIATTR_SW_WAR
	.align		4
.L_30:
        /*00ac*/ 	.byte	0x04, 0x36
        /*00ae*/ 	.short	(.L_32 - .L_31)
.L_31:
        /*00b0*/ 	.word	0x00000008
.L_32:


//--------------------- .nv.callgraph             --------------------------
	.section	.nv.callgraph,"",@"SHT_CUDA_CALLGRAPH"
	.align	4
	.sectionentsize	8
	.align		4
        /*0000*/ 	.word	0x00000000
	.align		4
        /*0004*/ 	.word	0xffffffff
	.align		4
        /*0008*/ 	.word	0x00000000
	.align		4
        /*000c*/ 	.word	0xfffffffe
	.align		4
        /*0010*/ 	.word	0x00000000
	.align		4
        /*0014*/ 	.word	0xfffffffd
	.align		4
        /*0018*/ 	.word	0x00000000
	.align		4
        /*001c*/ 	.word	0xfffffffc


//--------------------- .nv.constant4             --------------------------
	.section	.nv.constant4,"a",@progbits
	.align	8
	.align		8
.nv.constant4:
        /*0000*/ 	.dword	_$_str


//--------------------- .text.triton_poi_fused_abs_add_clamp_div_floor_leaky_relu_mul_sign_sub_0 --------------------------
	.section	.text.triton_poi_fused_abs_add_clamp_div_floor_leaky_relu_mul_sign_sub_0,"ax",@progbits
	.align	128
        .global         triton_poi_fused_abs_add_clamp_div_floor_leaky_relu_mul_sign_sub_0
        .type           triton_poi_fused_abs_add_clamp_div_floor_leaky_relu_mul_sign_sub_0,@function
        .size           triton_poi_fused_abs_add_clamp_div_floor_leaky_relu_mul_sign_sub_0,(.L_x_1 - triton_poi_fused_abs_add_clamp_div_floor_leaky_relu_mul_sign_sub_0)
        .other          triton_poi_fused_abs_add_clamp_div_floor_leaky_relu_mul_sign_sub_0,@"STO_CUDA_ENTRY STV_DEFAULT"
triton_poi_fused_abs_add_clamp_div_floor_leaky_relu_mul_sign_sub_0:
.text.triton_poi_fused_abs_add_clamp_div_floor_leaky_relu_mul_sign_sub_0:
[----:B------:R-:W0:Y:S02]  /*0000*/  LDC R1, c[0x0][0x28] ;  /* 0x00000a00ff017b82 */ /* 0x000e240000000800 */
[----:B------:R-:W1:Y:S01]  /*0010*/  S2R R2, SR_TID.X ;  /* 0x0000000000027919 */ /* 0x000e620000002100 */
[----:B------:R-:W2:Y:S01]  /*0020*/  LDC.64 R10, c[0x0][0x220] ;  /* 0x00008800ff0a7b82 */ /* 0x000ea20000000a00 */
[----:B------:R-:W-:Y:S01]  /*0030*/  ULDC.64 UR4, c[0x0][0x208] ;  /* 0x0000820000047ab9 */ /* 0x000fe20000000a00 */
[----:B------:R-:W3:Y:S06]  /*0040*/  S2R R3, SR_CTAID.X ;  /* 0x0000000000037919 */ /* 0x000eec0000002500 */
[----:B------:R-:W4:Y:S01]  /*0050*/  LDC.64 R8, c[0x0][0x218] ;  /* 0x00008600ff087b82 */ /* 0x000f220000000a00 */
[----:B--2---:R2:W5:Y:S01]  /*0060*/  LDG.E R0, desc[UR4][R10.64] ;  /* 0x000000040a007981 */ /* 0x004562000c1e1900 */
[----:B-1----:R-:W-:-:S05]  /*0070*/  IMAD.SHL.U32 R2, R2, 0x2, RZ ;  /* 0x0000000202027824 */ /* 0x002fca00078e00ff */
[----:B------:R-:W-:Y:S01]  /*0080*/  LOP3.LUT R2, R2, 0xfe, RZ, 0xc0, !PT ;  /* 0x000000fe02027812 */ /* 0x000fe200078ec0ff */
[----:B------:R-:W1:Y:S04]  /*0090*/  LDC.64 R6, c[0x0][0x228] ;  /* 0x00008a00ff067b82 */ /* 0x000e680000000a00 */
[----:B---3--:R-:W-:-:S05]  /*00a0*/  IMAD R4, R3, 0x100, R2 ;  /* 0x0000010003047824 */ /* 0x008fca00078e0202 */
[C---:B------:R-:W-:Y:S02]  /*00b0*/  ISETP.GE.AND P0, PT, R4.reuse, 0x100, PT ;  /* 0x000001000400780c */ /* 0x040fe40003f06270 */
[----:B------:R-:W-:Y:S01]  /*00c0*/  CS2R R2, SRZ ;  /* 0x0000000000027805 */ /* 0x000fe2000001ff00 */
[----:B----4-:R-:W-:-:S10]  /*00d0*/  IMAD.WIDE R8, R4, 0x4, R8 ;  /* 0x0000000404087825 */ /* 0x010fd400078e0208 */
[----:B------:R-:W3:Y:S04]  /*00e0*/  @!P0 LDG.E.64 R2, desc[UR4][R8.64] ;  /* 0x0000000408028981 */ /* 0x000ee8000c1e1b00 */
[----:B-1----:R-:W4:Y:S01]  /*00f0*/  LDG.E R6, desc[UR4][R6.64] ;  /* 0x0000000406067981 */ /* 0x002f22000c1e1900 */
[----:B------:R-:W1:Y:S08]  /*0100*/  LDC.64 R12, c[0x0][0x230] ;  /* 0x00008c00ff0c7b82 */ /* 0x000e700000000a00 */
[----:B--2---:R-:W2:Y:S01]  /*0110*/  LDC.64 R10, c[0x0][0x238] ;  /* 0x00008e00ff0a7b82 */ /* 0x004ea20000000a00 */
[----:B-1----:R-:W4:Y:S04]  /*0120*/  LDG.E R12, desc[UR4][R12.64] ;  /* 0x000000040c0c7981 */ /* 0x002f28000c1e1900 */
[----:B--2---:R-:W2:Y:S01]  /*0130*/  LDG.E R10, desc[UR4][R10.64] ;  /* 0x000000040a0a7981 */ /* 0x004ea2000c1e1900 */
[C---:B-----5:R-:W-:Y:S01]  /*0140*/  FSETP.GEU.AND P2, PT, |R0|.reuse, 1.175494350822287508e-38, PT ;  /* 0x008000000000780b */ /* 0x060fe20003f4e200 */
[C---:B------:R-:W-:Y:S01]  /*0150*/  FMUL R5, R0.reuse, 0.25 ;  /* 0x3e80000000057820 */ /* 0x040fe20000400000 */
[----:B------:R-:W-:-:S04]  /*0160*/  FSETP.GT.AND P1, PT, |R0|, 8.50705917302346158658e+37, PT ;  /* 0x7e8000000000780b */ /* 0x000fc80003f24200 */
[----:B------:R-:W-:-:S07]  /*0170*/  FSEL R5, R5, R0, P1 ;  /* 0x0000000005057208 */ /* 0x000fce0000800000 */
[----:B------:R-:W-:-:S06]  /*0180*/  @!P2 FMUL R5, R5, 16777216 ;  /* 0x4b8000000505a820 */ /* 0x000fcc0000400000 */
[----:B------:R-:W4:Y:S01]  /*0190*/  MUFU.RCP R5, R5 ;  /* 0x0000000500057308 */ /* 0x000f220000001000 */
[----:B---3--:R-:W-:Y:S01]  /*01a0*/  @P1 FMUL R2, R2, 0.25 ;  /* 0x3e80000002021820 */ /* 0x008fe20000400000 */
[----:B------:R-:W-:-:S03]  /*01b0*/  @P1 FMUL R3, R3, 0.25 ;  /* 0x3e80000003031820 */ /* 0x000fc60000400000 */
[----:B------:R-:W-:Y:S01]  /*01c0*/  @!P2 FMUL R2, R2, 16777216 ;  /* 0x4b8000000202a820 */ /* 0x000fe20000400000 */
[----:B------:R-:W-:-:S03]  /*01d0*/  @!P2 FMUL R3, R3, 16777216 ;  /* 0x4b8000000303a820 */ /* 0x000fc60000400000 */
[C-C-:B----4-:R-:W-:Y:S01]  /*01e0*/  FFMA R2, R5.reuse, R2, -R6.reuse ;  /* 0x0000000205027223 */ /* 0x150fe20000000806 */
[----:B------:R-:W-:-:S04]  /*01f0*/  FFMA R3, R5, R3, -R6 ;  /* 0x0000000305037223 */ /* 0x000fc80000000806 */
[C---:B------:R-:W-:Y:S02]  /*0200*/  FSETP.GT.AND P1, PT, R2.reuse, RZ, PT ;  /* 0x000000ff0200720b */ /* 0x040fe40003f24000 */
[C---:B------:R-:W-:Y:S02]  /*0210*/  FSETP.GEU.AND P3, PT, R2.reuse, RZ, PT ;  /* 0x000000ff0200720b */ /* 0x040fe40003f6e000 */
[C---:B------:R-:W-:Y:S02]  /*0220*/  FSETP.GT.AND P2, PT, R3.reuse, RZ, PT ;  /* 0x000000ff0300720b */ /* 0x040fe40003f44000 */
[C---:B------:R-:W-:Y:S01]  /*0230*/  FSETP.GEU.AND P4, PT, R3.reuse, RZ, PT ;  /* 0x000000ff0300720b */ /* 0x040fe20003f8e000 */
[----:B------:R-:W-:Y:S01]  /*0240*/  FADD R7, |R2|, 0.5 ;  /* 0x3f00000002077421 */ /* 0x000fe20000000200 */
[----:B------:R-:W-:Y:S01]  /*0250*/  SEL R2, RZ, 0x1, !P1 ;  /* 0x00000001ff027807 */ /* 0x000fe20004800000 */
[----:B------:R-:W-:Y:S01]  /*0260*/  FADD R8, |R3|, 0.5 ;  /* 0x3f00000003087421 */ /* 0x000fe20000000200 */
[----:B------:R-:W-:Y:S01]  /*0270*/  IMAD.MOV.U32 R5, RZ, RZ, RZ ;  /* 0x000000ffff057224 */ /* 0x000fe200078e00ff */
[----:B------:R-:W-:-:S02]  /*0280*/  HFMA2.MMA R3, -RZ, RZ, 0, 0 ;  /* 0x00000000ff037435 */ /* 0x000fc400000001ff */
[----:B------:R-:W-:Y:S02]  /*0290*/  @!P1 IMAD.MOV R5, RZ, RZ, -0x1 ;  /* 0xffffffffff059424 */ /* 0x000fe400078e02ff */
[----:B------:R-:W-:Y:S01]  /*02a0*/  @P3 IMAD.MOV R5, RZ, RZ, R2 ;  /* 0x000000ffff053224 */ /* 0x000fe200078e0202 */
[----:B------:R-:W-:Y:S01]  /*02b0*/  SEL R2, RZ, 0x1, !P2 ;  /* 0x00000001ff027807 */ /* 0x000fe20005000000 */
[----:B------:R-:W-:-:S03]  /*02c0*/  @!P2 IMAD.MOV R3, RZ, RZ, -0x1 ;  /* 0xffffffffff03a424 */ /* 0x000fc600078e02ff */
[----:B------:R-:W-:Y:S01]  /*02d0*/  @P4 IADD3 R3, R2, RZ, RZ ;  /* 0x000000ff02034210 */ /* 0x000fe20007ffe0ff */
[----:B------:R-:W-:Y:S08]  /*02e0*/  FRND.FTZ.FLOOR R14, R7 ;  /* 0x00000007000e7307 */ /* 0x000ff00000215000 */
[----:B------:R-:W-:Y:S08]  /*02f0*/  FRND.FTZ.FLOOR R8, R8 ;  /* 0x0000000800087307 */ /* 0x000ff00000215000 */
[----:B------:R-:W1:Y:S08]  /*0300*/  I2F.S16 R5, R5 ;  /* 0x0000000500057306 */ /* 0x000e700000101400 */
[----:B------:R-:W3:Y:S01]  /*0310*/  I2F.S16 R3, R3 ;  /* 0x0000000300037306 */ /* 0x000ee20000101400 */
[----:B-1----:R-:W-:Y:S01]  /*0320*/  FMUL R7, R5, R14 ;  /* 0x0000000e05077220 */ /* 0x002fe20000400000 */
[----:B---3--:R-:W-:-:S04]  /*0330*/  FMUL R9, R3, R8 ;  /* 0x0000000803097220 */ /* 0x008fc80000400000 */
[-C--:B------:R-:W-:Y:S01]  /*0340*/  FSETP.GT.AND P1, PT, R7, R12.reuse, PT ;  /* 0x0000000c0700720b */ /* 0x080fe20003f24000 */
[----:B------:R-:W1:Y:S01]  /*0350*/  LDC.64 R2, c[0x0][0x210] ;  /* 0x00008400ff027b82 */ /* 0x000e620000000a00 */
[----:B------:R-:W-:Y:S02]  /*0360*/  FSETP.GT.AND P2, PT, R9, R12, PT ;  /* 0x0000000c0900720b */ /* 0x000fe40003f44000 */
[----:B------:R-:W-:Y:S02]  /*0370*/  FSETP.NAN.AND P3, PT, R7, R7, PT ;  /* 0x000000070700720b */ /* 0x000fe40003f68000 */
[----:B------:R-:W-:-:S07]  /*0380*/  FSETP.NAN.AND P4, PT, R9, R9, PT ;  /* 0x000000090900720b */ /* 0x000fce0003f88000 */
[-C--:B------:R-:W-:Y:S02]  /*0390*/  @!P1 FSEL R7, R7, R12.reuse, P3 ;  /* 0x0000000c07079208 */ /* 0x080fe40001800000 */
[----:B------:R-:W-:Y:S02]  /*03a0*/  @!P2 FSEL R9, R9, R12, P4 ;  /* 0x0000000c0909a208 */ /* 0x000fe40002000000 */
[-C--:B--2---:R-:W-:Y:S02]  /*03b0*/  FSETP.GEU.AND P3, PT, R7, R10.reuse, PT ;  /* 0x0000000a0700720b */ /* 0x084fe40003f6e000 */
[----:B------:R-:W-:Y:S02]  /*03c0*/  FSETP.GEU.AND P4, PT, R9, R10, PT ;  /* 0x0000000a0900720b */ /* 0x000fe40003f8e000 */
[----:B------:R-:W-:Y:S02]  /*03d0*/  FSETP.NAN.AND P1, PT, R7, R7, PT ;  /* 0x000000070700720b */ /* 0x000fe40003f28000 */
[----:B------:R-:W-:-:S07]  /*03e0*/  FSETP.NAN.AND P2, PT, R9, R9, PT ;  /* 0x000000090900720b */ /* 0x000fce0003f48000 */
[-C--:B------:R-:W-:Y:S02]  /*03f0*/  @P3 FSEL R7, R7, R10.reuse, P1 ;  /* 0x0000000a07073208 */ /* 0x080fe40000800000 */
[----:B------:R-:W-:-:S03]  /*0400*/  @P4 FSEL R9, R9, R10, P2 ;  /* 0x0000000a09094208 */ /* 0x000fc60001000000 */
[C---:B------:R-:W-:Y:S02]  /*0410*/  FADD R7, R6.reuse, R7 ;  /* 0x0000000706077221 */ /* 0x040fe40000000000 */
[----:B------:R-:W-:Y:S02]  /*0420*/  FADD R9, R6, R9 ;  /* 0x0000000906097221 */ /* 0x000fe40000000000 */
[C---:B------:R-:W-:Y:S02]  /*0430*/  FMUL R8, R0.reuse, R7 ;  /* 0x0000000700087220 */ /* 0x040fe40000400000 */
[----:B------:R-:W-:-:S03]  /*0440*/  FMUL R9, R0, R9 ;  /* 0x0000000900097220 */ /* 0x000fc60000400000 */
[----:B------:R-:W-:Y:S02]  /*0450*/  FSETP.GT.AND P1, PT, R8, RZ, PT ;  /* 0x000000ff0800720b */ /* 0x000fe40003f24000 */
[----:B------:R-:W-:Y:S01]  /*0460*/  FSETP.GT.AND P2, PT, R9, RZ, PT ;  /* 0x000000ff0900720b */ /* 0x000fe20003f44000 */
[----:B-1----:R-:W-:-:S10]  /*0470*/  IMAD.WIDE R4, R4, 0x4, R2 ;  /* 0x0000000404047825 */ /* 0x002fd400078e0202 */
[----:B------:R-:W-:Y:S02]  /*0480*/  @!P1 FMUL R8, R8, 0.0099999997764825820923 ;  /* 0x3c23d70a08089820 */ /* 0x000fe40000400000 */
[----:B------:R-:W-:Y:S01]  /*0490*/  @!P2 FMUL R9, R9, 0.0099999997764825820923 ;  /* 0x3c23d70a0909a820 */ /* 0x000fe20000400000 */
[----:B------:R-:W-:Y:S06]  /*04a0*/  @P0 EXIT ;  /* 0x000000000000094d */ /* 0x000fec0003800000 */
[----:B------:R-:W-:Y:S01]  /*04b0*/  STG.E.64 desc[UR4][R4.64], R8 ;  /* 0x0000000804007986 */ /* 0x000fe2000c101b04 */
[----:B------:R-:W-:Y:S05]  /*04c0*/  EXIT ;  /* 0x000000000000794d */ /* 0x000fea0003800000 */
.L_x_0:
[----:B------:R-:W-:-:S00]  /*04d0*/  BRA `(.L_x_0) ;  /* 0xfffffffc00fc7947 */ /* 0x000fc0000383ffff */
[----:B------:R-:W-:-:S00]  /*04e0*/  NOP ;  /* 0x0000000000007918 */ /* 0x000fc00000000000 */
        /* <DEDUP_REMOVED lines=9> */
.L_x_1:


//--------------------- .nv.global.init           --------------------------
	.section	.nv.global.init,"aw",@progbits
.nv.global.init:
	.type		_$_str,@object
	.size		_$_str,(.L_0 - _$_str)
_$_str:
        /*0000*/ 	.byte	0x5f, 0x5f, 0x43, 0x55, 0x44, 0x41, 0x5f, 0x46, 0x54, 0x5a, 0x00
.L_0:


//--------------------- .nv.constant0.triton_poi_fused_abs_add_clamp_div_floor_leaky_relu_mul_sign_sub_0 --------------------------
	.section	.nv.constant0.triton_poi_fused_abs_add_clamp_div_floor_leaky_relu_mul_sign_sub_0,"a",@progbits
	.sectionflags	@""
	.align	4
.nv.constant0.triton_poi_fused_abs_add_clamp_div_floor_leaky_relu_mul_sign_sub_0:
	.zero		580
